	.headerflags	@"EF_CUDA_TEXMODE_UNIFIED EF_CUDA_64BIT_ADDRESS EF_CUDA_ACCELERATORS EF_CUDA_SM90 EF_CUDA_VIRTUAL_SM(EF_CUDA_SM90)"
	.elftype	@"ET_EXEC"


//--------------------- .nv.info                  --------------------------
	.section	.nv.info,"",@"SHT_CUDA_INFO"
	.align	4


	//----- nvinfo : EIATTR_REGCOUNT
	.align		4
        /*0000*/ 	.byte	0x04, 0x2f
        /*0002*/ 	.short	(.L_3 - .L_2)
	.align		4
.L_2:
        /*0004*/ 	.word	index@(triton_poi_fused__native_batch_norm_legit_no_training_relu_threshold_backward_12)
        /*0008*/ 	.word	0x00000020


	//----- nvinfo : EIATTR_MIN_STACK_SIZE
	.align		4
.L_3:
        /*000c*/ 	.byte	0x04, 0x12
        /*000e*/ 	.short	(.L_5 - .L_4)
	.align		4
.L_4:
        /*0010*/ 	.word	index@(triton_poi_fused__native_batch_norm_legit_no_training_relu_threshold_backward_12)
        /*0014*/ 	.word	0x00000000


	//----- nvinfo : EIATTR_FRAME_SIZE
	.align		4
.L_5:
        /*0018*/ 	.byte	0x04, 0x11
        /*001a*/ 	.short	(.L_7 - .L_6)
	.align		4
.L_6:
        /*001c*/ 	.word	index@(triton_poi_fused__native_batch_norm_legit_no_training_relu_threshold_backward_12)
        /*0020*/ 	.word	0x00000000


	//----- nvinfo : EIATTR_MIN_STACK_SIZE
	.align		4
.L_7:
        /*0024*/ 	.byte	0x04, 0x12
        /*0026*/ 	.short	(.L_9 - .L_8)
	.align		4
.L_8:
        /*0028*/ 	.word	index@(triton_poi_fused__native_batch_norm_legit_no_training_relu_threshold_backward_12)
        /*002c*/ 	.word	0x00000000
.L_9:


//--------------------- .nv.info.triton_poi_fused__native_batch_norm_legit_no_training_relu_threshold_backward_12 --------------------------
	.section	.nv.info.triton_poi_fused__native_batch_norm_legit_no_training_relu_threshold_backward_12,"",@"SHT_CUDA_INFO"
	.sectionflags	@""
	.align	4


	//----- nvinfo : EIATTR_CUDA_API_VERSION
	.align		4
        /*0000*/ 	.byte	0x04, 0x37
        /*0002*/ 	.short	(.L_11 - .L_10)
.L_10:
        /*0004*/ 	.word	0x0000007c


	//----- nvinfo : EIATTR_KPARAM_INFO
	.align		4
.L_11:
        /*0008*/ 	.byte	0x04, 0x17
        /*000a*/ 	.short	(.L_13 - .L_12)
.L_12:
        /*000c*/ 	.word	0x00000000
        /*0010*/ 	.short	0x0008
        /*0012*/ 	.short	0x003c
        /*0014*/ 	.byte	0x00, 0xf0, 0x11, 0x00


	//----- nvinfo : EIATTR_KPARAM_INFO
	.align		4
.L_13:
        /*0018*/ 	.byte	0x04, 0x17
        /*001a*/ 	.short	(.L_15 - .L_14)
.L_14:
        /*001c*/ 	.word	0x00000000
        /*0020*/ 	.short	0x0007
        /*0022*/ 	.short	0x0038
        /*0024*/ 	.byte	0x00, 0xf0, 0x11, 0x00


	//----- nvinfo : EIATTR_KPARAM_INFO
	.align		4
.L_15:
        /*0028*/ 	.byte	0x04, 0x17
        /*002a*/ 	.short	(.L_17 - .L_16)
.L_16:
        /*002c*/ 	.word	0x00000000
        /*0030*/ 	.short	0x0006
        /*0032*/ 	.short	0x0030
        /*0034*/ 	.byte	0x00, 0xf4, 0x21, 0x00


	//----- nvinfo : EIATTR_KPARAM_INFO
	.align		4
.L_17:
        /*0038*/ 	.byte	0x04, 0x17
        /*003a*/ 	.short	(.L_19 - .L_18)
.L_18:
        /*003c*/ 	.word	0x00000000
        /*0040*/ 	.short	0x0005
        /*0042*/ 	.short	0x0028
        /*0044*/ 	.byte	0x00, 0xf4, 0x21, 0x00


	//----- nvinfo : EIATTR_KPARAM_INFO
	.align		4
.L_19:
        /*0048*/ 	.byte	0x04, 0x17
        /*004a*/ 	.short	(.L_21 - .L_20)
.L_20:
        /*004c*/ 	.word	0x00000000
        /*0050*/ 	.short	0x0004
        /*0052*/ 	.short	0x0020
        /*0054*/ 	.byte	0x00, 0xf4, 0x21, 0x00


	//----- nvinfo : EIATTR_KPARAM_INFO
	.align		4
.L_21:
        /*0058*/ 	.byte	0x04, 0x17
        /*005a*/ 	.short	(.L_23 - .L_22)
.L_22:
        /*005c*/ 	.word	0x00000000
        /*0060*/ 	.short	0x0003
        /*0062*/ 	.short	0x0018
        /*0064*/ 	.byte	0x00, 0xf4, 0x21, 0x00


	//----- nvinfo : EIATTR_KPARAM_INFO
	.align		4
.L_23:
        /*0068*/ 	.byte	0x04, 0x17
        /*006a*/ 	.short	(.L_25 - .L_24)
.L_24:
        /*006c*/ 	.word	0x00000000
        /*0070*/ 	.short	0x0002
        /*0072*/ 	.short	0x0010
        /*0074*/ 	.byte	0x00, 0xf4, 0x21, 0x00


	//----- nvinfo : EIATTR_KPARAM_INFO
	.align		4
.L_25:
        /*0078*/ 	.byte	0x04, 0x17
        /*007a*/ 	.short	(.L_27 - .L_26)
.L_26:
        /*007c*/ 	.word	0x00000000
        /*0080*/ 	.short	0x0001
        /*0082*/ 	.short	0x0008
        /*0084*/ 	.byte	0x00, 0xf4, 0x21, 0x00


	//----- nvinfo : EIATTR_KPARAM_INFO
	.align		4
.L_27:
        /*0088*/ 	.byte	0x04, 0x17
        /*008a*/ 	.short	(.L_29 - .L_28)
.L_28:
        /*008c*/ 	.word	0x00000000
        /*0090*/ 	.short	0x0000
        /*0092*/ 	.short	0x0000
        /*0094*/ 	.byte	0x00, 0xf4, 0x21, 0x00


	//----- nvinfo : EIATTR_SPARSE_MMA_MASK
	.align		4
.L_29:
        /*0098*/ 	.byte	0x03, 0x50
        /*009a*/ 	.short	0x0000


	//----- nvinfo : EIATTR_MAXREG_COUNT
	.align		4
        /*009c*/ 	.byte	0x03, 0x1b
        /*009e*/ 	.short	0x00ff


	//----- nvinfo : EIATTR_EXIT_INSTR_OFFSETS
	.align		4
        /*00a0*/ 	.byte	0x04, 0x1c
        /*00a2*/ 	.short	(.L_31 - .L_30)


	//   ....[0]....
.L_30:
        /*00a4*/ 	.word	0x00000d00


	//   ....[1]....
        /*00a8*/ 	.word	0x00000d20


	//----- nvinfo : EIATTR_REQNTID
	.align		4
.L_31:
        /*00ac*/ 	.byte	0x04, 0x10
        /*00ae*/ 	.short	(.L_33 - .L_32)
.L_32:
        /*00b0*/ 	.word	0x00000080
        /*00b4*/ 	.word	0x00000001
        /*00b8*/ 	.word	0x00000001


	//----- nvinfo : EIATTR_CBANK_PARAM_SIZE
	.align		4
.L_33:
        /*00bc*/ 	.byte	0x03, 0x19
        /*00be*/ 	.short	0x0040


	//----- nvinfo : EIATTR_PARAM_CBANK
	.align		4
        /*00c0*/ 	.byte	0x04, 0x0a
        /*00c2*/ 	.short	(.L_35 - .L_34)
	.align		4
.L_34:
        /*00c4*/ 	.word	index@(.nv.constant0.triton_poi_fused__native_batch_norm_legit_no_training_relu_threshold_backward_12)
        /*00c8*/ 	.short	0x0210
        /*00ca*/ 	.short	0x0040


	//----- nvinfo : EIATTR_SW_WAR
	.align		4
.L_35:
        /*00cc*/ 	.byte	0x04, 0x36
        /*00ce*/ 	.short	(.L_37 - .L_36)
.L_36:
        /*00d0*/ 	.word	0x00000008
.L_37:


//--------------------- .nv.callgraph             --------------------------
	.section	.nv.callgraph,"",@"SHT_CUDA_CALLGRAPH"
	.align	4
	.sectionentsize	8
	.align		4
        /*0000*/ 	.word	0x00000000
	.align		4
        /*0004*/ 	.word	0xffffffff
	.align		4
        /*0008*/ 	.word	0x00000000
	.align		4
        /*000c*/ 	.word	0xfffffffe
	.align		4
        /*0010*/ 	.word	0x00000000
	.align		4
        /*0014*/ 	.word	0xfffffffd
	.align		4
        /*0018*/ 	.word	0x00000000
	.align		4
        /*001c*/ 	.word	0xfffffffc


//--------------------- .nv.constant4             --------------------------
	.section	.nv.constant4,"a",@progbits
	.align	8
	.align		8
.nv.constant4:
        /*0000*/ 	.dword	_$_str
	.align		8
        /*0008*/ 	.dword	_$_str_$_2


//--------------------- .text.triton_poi_fused__native_batch_norm_legit_no_training_relu_threshold_backward_12 --------------------------
	.section	.text.triton_poi_fused__native_batch_norm_legit_no_training_relu_threshold_backward_12,"ax",@progbits
	.sectionflags	@"SHF_BARRIERS=1"
	.align	128
        .global         triton_poi_fused__native_batch_norm_legit_no_training_relu_threshold_backward_12
        .type           triton_poi_fused__native_batch_norm_legit_no_training_relu_threshold_backward_12,@function
        .size           triton_poi_fused__native_batch_norm_legit_no_training_relu_threshold_backward_12,(.L_x_1 - triton_poi_fused__native_batch_norm_legit_no_training_relu_threshold_backward_12)
        .other          triton_poi_fused__native_batch_norm_legit_no_training_relu_threshold_backward_12,@"STO_CUDA_ENTRY STV_DEFAULT"
triton_poi_fused__native_batch_norm_legit_no_training_relu_threshold_backward_12:
.text.triton_poi_fused__native_batch_norm_legit_no_training_relu_threshold_backward_12:
[----:B------:R-:W0:Y:S01]  /*0000*/  LDC R1, c[0x0][0x28] ;  /* 0x00000a00ff017b82 */ /* 0x000e220000000800 */
[----:B------:R-:W1:Y:S07]  /*0010*/  S2R R22, SR_CTAID.Y ;  /* 0x0000000000167919 */ /* 0x000e6e0000002600 */
[----:B------:R-:W2:Y:S01]  /*0020*/  LDC.64 R18, c[0x0][0x210] ;  /* 0x00008400ff127b82 */ /* 0x000ea20000000a00 */
[----:B------:R-:W-:Y:S01]  /*0030*/  CS2R R6, SRZ ;  /* 0x0000000000067805 */ /* 0x000fe2000001ff00 */
[----:B------:R-:W-:Y:S01]  /*0040*/  ULDC.64 UR6, c[0x0][0x208] ;  /* 0x0000820000067ab9 */ /* 0x000fe20000000a00 */
[----:B------:R-:W3:Y:S01]  /*0050*/  S2R R0, SR_TID.X ;  /* 0x0000000000007919 */ /* 0x000ee20000002100 */
[----:B------:R-:W4:Y:S04]  /*0060*/  S2R R2, SR_CTAID.X ;  /* 0x0000000000027919 */ /* 0x000f280000002500 */
[----:B------:R-:W5:Y:S08]  /*0070*/  LDC.64 R16, c[0x0][0x218] ;  /* 0x00008600ff107b82 */ /* 0x000f700000000a00 */
[----:B------:R-:W5:Y:S01]  /*0080*/  LDC.64 R24, c[0x0][0x220] ;  /* 0x00008800ff187b82 */ /* 0x000f620000000a00 */
[----:B-1----:R-:W-:Y:S01]  /*0090*/  SHF.R.S32.HI R3, RZ, 0x1d, R22 ;  /* 0x0000001dff037819 */ /* 0x002fe20000011416 */
[----:B------:R-:W-:-:S03]  /*00a0*/  IMAD.SHL.U32 R22, R22, 0x4, RZ ;  /* 0x0000000416167824 */ /* 0x000fc600078e00ff */
[----:B------:R-:W-:Y:S02]  /*00b0*/  SGXT R3, R3, 0x1 ;  /* 0x000000010303781a */ /* 0x000fe40000000200 */
[----:B------:R-:W-:Y:S02]  /*00c0*/  ISETP.GE.AND P0, PT, R22, 0x200, PT ;  /* 0x000002001600780c */ /* 0x000fe40003f06270 */
[----:B------:R-:W-:-:S04]  /*00d0*/  LEA.HI R3, R3, R22, RZ, 0x7 ;  /* 0x0000001603037211 */ /* 0x000fc800078f38ff */
[C---:B------:R-:W-:Y:S01]  /*00e0*/  LOP3.LUT R23, R3.reuse, 0xffffff80, RZ, 0xc0, !PT ;  /* 0xffffff8003177812 */ /* 0x040fe200078ec0ff */
[----:B------:R-:W-:Y:S01]  /*00f0*/  IMAD.SHL.U32 R4, R3, 0x100, RZ ;  /* 0x0000010003047824 */ /* 0x000fe200078e00ff */
[----:B---3--:R-:W-:-:S03]  /*0100*/  LOP3.LUT R3, R0, 0x7f, RZ, 0xc0, !PT ;  /* 0x0000007f00037812 */ /* 0x008fc600078ec0ff */
[----:B------:R-:W-:Y:S01]  /*0110*/  IMAD.IADD R23, R22, 0x1, -R23 ;  /* 0x0000000116177824 */ /* 0x000fe200078e0a17 */
[----:B------:R-:W-:Y:S02]  /*0120*/  LOP3.LUT R4, R4, 0xffff8000, RZ, 0xc0, !PT ;  /* 0xffff800004047812 */ /* 0x000fe400078ec0ff */
[----:B----4-:R-:W-:-:S03]  /*0130*/  PRMT R8, R3, 0x6540, R2 ;  /* 0x0000654003087816 */ /* 0x010fc60000000002 */
[----:B------:R-:W-:Y:S01]  /*0140*/  IMAD.IADD R21, R23, 0x1, R4 ;  /* 0x0000000117157824 */ /* 0x000fe200078e0204 */
[C---:B------:R-:W-:Y:S02]  /*0150*/  ISETP.LT.AND P2, PT, R8.reuse, 0x100, !P0 ;  /* 0x000001000800780c */ /* 0x040fe40004741270 */
[----:B------:R-:W-:Y:S01]  /*0160*/  CS2R R4, SRZ ;  /* 0x0000000000047805 */ /* 0x000fe2000001ff00 */
[C---:B------:R-:W-:Y:S01]  /*0170*/  IMAD R20, R8.reuse, 0x80, R21 ;  /* 0x0000008008147824 */ /* 0x040fe200078e0215 */
[----:B------:R-:W-:-:S03]  /*0180*/  LOP3.LUT R8, R8, 0x80, RZ, 0xfc, !PT ;  /* 0x0000008008087812 */ /* 0x000fc600078efcff */
[----:B--2---:R-:W-:Y:S01]  /*0190*/  IMAD.WIDE R26, R20, 0x4, R18 ;  /* 0x00000004141a7825 */ /* 0x004fe200078e0212 */
[----:B------:R-:W-:-:S03]  /*01a0*/  ISETP.LT.AND P1, PT, R8, 0x100, !P0 ;  /* 0x000001000800780c */ /* 0x000fc60004721270 */
[----:B------:R-:W-:Y:S01]  /*01b0*/  IMAD R21, R8, 0x80, R21 ;  /* 0x0000008008157824 */ /* 0x000fe200078e0215 */
[----:B------:R-:W-:Y:S01]  /*01c0*/  CS2R R8, SRZ ;  /* 0x0000000000087805 */ /* 0x000fe2000001ff00 */
[----:B------:R1:W2:Y:S01]  /*01d0*/  @P2 LDG.E.EL.128 R4, desc[UR6][R26.64] ;  /* 0x000000061a042981 */ /* 0x0002a2000c2e1d00 */
[----:B------:R-:W-:Y:S01]  /*01e0*/  CS2R R10, SRZ ;  /* 0x00000000000a7805 */ /* 0x000fe2000001ff00 */
[----:B-----5:R-:W-:Y:S01]  /*01f0*/  IMAD.WIDE R28, R23, 0x4, R16 ;  /* 0x00000004171c7825 */ /* 0x020fe200078e0210 */
[----:B------:R-:W-:Y:S02]  /*0200*/  CS2R R16, SRZ ;  /* 0x0000000000107805 */ /* 0x000fe4000001ff00 */
[----:B------:R-:W-:Y:S02]  /*0210*/  CS2R R12, SRZ ;  /* 0x00000000000c7805 */ /* 0x000fe4000001ff00 */
[----:B------:R-:W-:Y:S01]  /*0220*/  CS2R R14, SRZ ;  /* 0x00000000000e7805 */ /* 0x000fe2000001ff00 */
[----:B-1----:R-:W-:Y:S01]  /*0230*/  IMAD.WIDE R26, R21, 0x4, R18 ;  /* 0x00000004151a7825 */ /* 0x002fe200078e0212 */
[----:B------:R-:W-:-:S04]  /*0240*/  CS2R R18, SRZ ;  /* 0x0000000000127805 */ /* 0x000fc8000001ff00 */
[----:B------:R-:W3:Y:S04]  /*0250*/  @!P0 LDG.E.EL.128 R12, desc[UR6][R28.64] ;  /* 0x000000061c0c8981 */ /* 0x000ee8000c2e1d00 */
[----:B------:R1:W3:Y:S02]  /*0260*/  @P1 LDG.E.EL.128 R8, desc[UR6][R26.64] ;  /* 0x000000061a081981 */ /* 0x0002e4000c2e1d00 */
[----:B01----:R-:W-:-:S05]  /*0270*/  IMAD.WIDE R26, R23, 0x4, R24 ;  /* 0x00000004171a7825 */ /* 0x003fca00078e0218 */
[----:B------:R-:W4:Y:S02]  /*0280*/  @!P0 LDG.E.EL.128 R16, desc[UR6][R26.64] ;  /* 0x000000061a108981 */ /* 0x000f24000c2e1d00 */
[----:B----4-:R-:W-:Y:S01]  /*0290*/  FADD R16, R16, 9.9999997473787516356e-06 ;  /* 0x3727c5ac10107421 */ /* 0x010fe20000000000 */
[----:B------:R-:W-:Y:S01]  /*02a0*/  FADD R25, R17, 9.9999997473787516356e-06 ;  /* 0x3727c5ac11197421 */ /* 0x000fe20000000000 */
[----:B------:R-:W-:-:S04]  /*02b0*/  FADD R17, R18, 9.9999997473787516356e-06 ;  /* 0x3727c5ac12117421 */ /* 0x000fc80000000000 */
[----:B------:R-:W0:Y:S01]  /*02c0*/  MUFU.SQRT R16, R16 ;  /* 0x0000001000107308 */ /* 0x000e220000002000 */
[----:B------:R-:W-:-:S07]  /*02d0*/  FADD R24, R19, 9.9999997473787516356e-06 ;  /* 0x3727c5ac13187421 */ /* 0x000fce0000000000 */
[----:B------:R-:W1:Y:S08]  /*02e0*/  MUFU.SQRT R25, R25 ;  /* 0x0000001900197308 */ /* 0x000e700000002000 */
[----:B------:R-:W4:Y:S01]  /*02f0*/  MUFU.SQRT R17, R17 ;  /* 0x0000001100117308 */ /* 0x000f220000002000 */
[C---:B0-----:R-:W-:Y:S02]  /*0300*/  FSETP.GT.AND P5, PT, R16.reuse, 8.50705917302346158658e+37, PT ;  /* 0x7e8000001000780b */ /* 0x041fe40003fa4000 */
[----:B------:R-:W-:Y:S01]  /*0310*/  FSETP.GEU.AND P6, PT, R16, 1.175494350822287508e-38, PT ;  /* 0x008000001000780b */ /* 0x000fe20003fce000 */
[----:B------:R-:W-:-:S04]  /*0320*/  IMAD.MOV.U32 R19, RZ, RZ, 0x3e800000 ;  /* 0x3e800000ff137424 */ /* 0x000fc800078e00ff */
[----:B------:R-:W0:Y:S01]  /*0330*/  MUFU.SQRT R24, R24 ;  /* 0x0000001800187308 */ /* 0x000e220000002000 */
[----:B-1----:R-:W-:Y:S02]  /*0340*/  FSETP.GT.AND P3, PT, R25, 8.50705917302346158658e+37, PT ;  /* 0x7e8000001900780b */ /* 0x002fe40003f64000 */
[----:B------:R-:W-:Y:S02]  /*0350*/  FSEL R18, R19, 1, P5 ;  /* 0x3f80000013127808 */ /* 0x000fe40002800000 */
[----:B----4-:R-:W-:Y:S01]  /*0360*/  FSETP.GT.AND P4, PT, R17, 8.50705917302346158658e+37, PT ;  /* 0x7e8000001100780b */ /* 0x010fe20003f84000 */
[----:B------:R-:W-:Y:S02]  /*0370*/  @P5 FMUL R16, R16, 0.25 ;  /* 0x3e80000010105820 */ /* 0x000fe40000400000 */
[----:B------:R-:W-:Y:S01]  /*0380*/  @!P6 FMUL R18, R18, 16777216 ;  /* 0x4b8000001212e820 */ /* 0x000fe20000400000 */
[----:B------:R-:W-:Y:S01]  /*0390*/  FSETP.GEU.AND P5, PT, R25, 1.175494350822287508e-38, PT ;  /* 0x008000001900780b */ /* 0x000fe20003fae000 */
[----:B------:R-:W-:Y:S01]  /*03a0*/  @!P6 FMUL R16, R16, 16777216 ;  /* 0x4b8000001010e820 */ /* 0x000fe20000400000 */
[----:B------:R-:W-:-:S03]  /*03b0*/  FSEL R27, R19, 1, P3 ;  /* 0x3f800000131b7808 */ /* 0x000fc60001800000 */
[----:B------:R-:W-:Y:S01]  /*03c0*/  @P3 FMUL R25, R25, 0.25 ;  /* 0x3e80000019193820 */ /* 0x000fe20000400000 */
[C---:B0-----:R-:W-:Y:S01]  /*03d0*/  FSETP.GT.AND P6, PT, R24.reuse, 8.50705917302346158658e+37, PT ;  /* 0x7e8000001800780b */ /* 0x041fe20003fc4000 */
[----:B---3--:R-:W-:Y:S01]  /*03e0*/  FADD R28, -R15, R11 ;  /* 0x0000000b0f1c7221 */ /* 0x008fe20000000100 */
[----:B------:R-:W-:Y:S02]  /*03f0*/  FSETP.GEU.AND P3, PT, R17, 1.175494350822287508e-38, PT ;  /* 0x008000001100780b */ /* 0x000fe40003f6e000 */
[----:B------:R-:W-:Y:S01]  /*0400*/  FSEL R11, R19, 1, P4 ;  /* 0x3f800000130b7808 */ /* 0x000fe20002000000 */
[----:B------:R-:W-:Y:S01]  /*0410*/  @P4 FMUL R17, R17, 0.25 ;  /* 0x3e80000011114820 */ /* 0x000fe20000400000 */
[----:B------:R-:W-:Y:S01]  /*0420*/  FSETP.GEU.AND P4, PT, R24, 1.175494350822287508e-38, PT ;  /* 0x008000001800780b */ /* 0x000fe20003f8e000 */
[----:B------:R-:W0:Y:S01]  /*0430*/  MUFU.RCP R29, R16 ;  /* 0x00000010001d7308 */ /* 0x000e220000001000 */
[----:B--2---:R-:W-:-:S05]  /*0440*/  FADD R26, -R13, R5 ;  /* 0x000000050d1a7221 */ /* 0x004fca0000000100 */
[----:B------:R-:W-:Y:S01]  /*0450*/  @P6 FMUL R24, R24, 0.25 ;  /* 0x3e80000018186820 */ /* 0x000fe20000400000 */
[----:B------:R-:W-:Y:S01]  /*0460*/  @!P5 FMUL R25, R25, 16777216 ;  /* 0x4b8000001919d820 */ /* 0x000fe20000400000 */
[----:B------:R-:W-:Y:S01]  /*0470*/  FADD R13, -R13, R9 ;  /* 0x000000090d0d7221 */ /* 0x000fe20000000100 */
[----:B------:R-:W-:Y:S02]  /*0480*/  FADD R5, -R12, R8 ;  /* 0x000000080c057221 */ /* 0x000fe40000000100 */
[----:B------:R-:W1:Y:S01]  /*0490*/  LDC.64 R8, c[0x0][0x228] ;  /* 0x00008a00ff087b82 */ /* 0x000e620000000a00 */
[----:B------:R-:W-:Y:S01]  /*04a0*/  @!P4 FMUL R24, R24, 16777216 ;  /* 0x4b8000001818c820 */ /* 0x000fe20000400000 */
[----:B------:R-:W-:Y:S01]  /*04b0*/  FADD R7, -R15, R7 ;  /* 0x000000070f077221 */ /* 0x000fe20000000100 */
[----:B------:R-:W2:Y:S01]  /*04c0*/  MUFU.RCP R25, R25 ;  /* 0x0000001900197308 */ /* 0x000ea20000001000 */
[----:B------:R-:W-:Y:S01]  /*04d0*/  FADD R15, -R14, R6 ;  /* 0x000000060e0f7221 */ /* 0x000fe20000000100 */
[----:B0-----:R-:W-:Y:S01]  /*04e0*/  FMUL R29, R29, R18 ;  /* 0x000000121d1d7220 */ /* 0x001fe20000400000 */
[----:B------:R-:W-:-:S02]  /*04f0*/  FSEL R6, R19, 1, P6 ;  /* 0x3f80000013067808 */ /* 0x000fc40003000000 */
[----:B------:R-:W0:Y:S03]  /*0500*/  LDC.64 R18, c[0x0][0x230] ;  /* 0x00008c00ff127b82 */ /* 0x000e260000000a00 */
[----:B------:R-:W3:Y:S01]  /*0510*/  MUFU.RCP R24, R24 ;  /* 0x0000001800187308 */ /* 0x000ee20000001000 */
[----:B------:R-:W-:Y:S01]  /*0520*/  @!P3 FMUL R17, R17, 16777216 ;  /* 0x4b8000001111b820 */ /* 0x000fe20000400000 */
[----:B------:R-:W-:Y:S01]  /*0530*/  FADD R4, -R12, R4 ;  /* 0x000000040c047221 */ /* 0x000fe20000000100 */
[----:B------:R-:W-:Y:S01]  /*0540*/  @!P4 FMUL R6, R6, 16777216 ;  /* 0x4b8000000606c820 */ /* 0x000fe20000400000 */
[----:B------:R-:W-:-:S04]  /*0550*/  @!P5 FMUL R27, R27, 16777216 ;  /* 0x4b8000001b1bd820 */ /* 0x000fc80000400000 */
[----:B------:R-:W4:Y:S01]  /*0560*/  MUFU.RCP R12, R17 ;  /* 0x00000011000c7308 */ /* 0x000f220000001000 */
[----:B--2---:R-:W-:Y:S01]  /*0570*/  FMUL R25, R25, R27 ;  /* 0x0000001b19197220 */ /* 0x004fe20000400000 */
[C---:B------:R-:W-:Y:S01]  /*0580*/  FMUL R27, R29.reuse, R4 ;  /* 0x000000041d1b7220 */ /* 0x040fe20000400000 */
[----:B------:R-:W-:Y:S01]  /*0590*/  FMUL R29, R29, R5 ;  /* 0x000000051d1d7220 */ /* 0x000fe20000400000 */
[----:B---3--:R-:W-:Y:S01]  /*05a0*/  FMUL R24, R24, R6 ;  /* 0x0000000618187220 */ /* 0x008fe20000400000 */
[----:B------:R-:W-:Y:S01]  /*05b0*/  CS2R R4, SRZ ;  /* 0x0000000000047805 */ /* 0x000fe2000001ff00 */
[----:B-1----:R-:W-:-:S04]  /*05c0*/  IMAD.WIDE R8, R23, 0x4, R8 ;  /* 0x0000000417087825 */ /* 0x002fc800078e0208 */
[----:B------:R-:W-:Y:S01]  /*05d0*/  FMUL R16, R24, R7 ;  /* 0x0000000718107220 */ /* 0x000fe20000400000 */
[----:B------:R-:W-:Y:S01]  /*05e0*/  CS2R R6, SRZ ;  /* 0x0000000000067805 */ /* 0x000fe2000001ff00 */
[----:B------:R-:W-:Y:S01]  /*05f0*/  @!P3 FMUL R11, R11, 16777216 ;  /* 0x4b8000000b0bb820 */ /* 0x000fe20000400000 */
[----:B------:R-:W-:Y:S01]  /*0600*/  FADD R14, -R14, R10 ;  /* 0x0000000a0e0e7221 */ /* 0x000fe20000000100 */
[----:B0-----:R-:W-:-:S04]  /*0610*/  IMAD.WIDE R18, R23, 0x4, R18 ;  /* 0x0000000417127825 */ /* 0x001fc800078e0212 */
[----:B----4-:R-:W-:Y:S01]  /*0620*/  FMUL R12, R12, R11 ;  /* 0x0000000b0c0c7220 */ /* 0x010fe20000400000 */
[----:B------:R0:W2:Y:S01]  /*0630*/  @!P0 LDG.E.EL.128 R4, desc[UR6][R8.64] ;  /* 0x0000000608048981 */ /* 0x0000a2000c2e1d00 */
[----:B------:R-:W-:Y:S02]  /*0640*/  CS2R R10, SRZ ;  /* 0x00000000000a7805 */ /* 0x000fe4000001ff00 */
[----:B0-----:R-:W-:-:S06]  /*0650*/  CS2R R8, SRZ ;  /* 0x0000000000087805 */ /* 0x001fcc000001ff00 */
[----:B------:R0:W2:Y:S01]  /*0660*/  @!P0 LDG.E.EL.128 R8, desc[UR6][R18.64] ;  /* 0x0000000612088981 */ /* 0x0000a2000c2e1d00 */
[----:B------:R-:W1:Y:S01]  /*0670*/  S2UR UR5, SR_CgaCtaId ;  /* 0x00000000000579c3 */ /* 0x000e620000008800 */
[----:B------:R-:W-:Y:S02]  /*0680*/  IMAD.SHL.U32 R17, R0, 0x4, RZ ;  /* 0x0000000400117824 */ /* 0x000fe400078e00ff */
[----:B------:R-:W-:Y:S01]  /*0690*/  FMUL R28, R24, R28 ;  /* 0x0000001c181c7220 */ /* 0x000fe20000400000 */
[----:B------:R-:W-:Y:S01]  /*06a0*/  UMOV UR4, 0x400 ;  /* 0x0000040000047882 */ /* 0x000fe20000000000 */
[----:B------:R-:W-:Y:S01]  /*06b0*/  FMUL R15, R12, R15 ;  /* 0x0000000f0c0f7220 */ /* 0x000fe20000400000 */
[----:B------:R-:W-:Y:S01]  /*06c0*/  FMUL R26, R25, R26 ;  /* 0x0000001a191a7220 */ /* 0x000fe20000400000 */
[----:B-1----:R-:W-:Y:S01]  /*06d0*/  UPRMT UR4, UR5, 0x654, UR4 ;  /* 0x0000065405047896 */ /* 0x002fe20008000004 */
[----:B0-----:R-:W-:-:S04]  /*06e0*/  SHF.R.U32.HI R19, RZ, 0x6, R0 ;  /* 0x00000006ff137819 */ /* 0x001fc80000011600 */
[----:B------:R-:W-:-:S04]  /*06f0*/  SGXT.U32 R19, R19, 0x1 ;  /* 0x000000011313781a */ /* 0x000fc80000000000 */
[----:B------:R-:W-:Y:S01]  /*0700*/  LOP3.LUT R22, R19, R22, RZ, 0xfc, !PT ;  /* 0x0000001613167212 */ /* 0x000fe200078efcff */
[-CC-:B--2---:R-:W-:Y:S01]  /*0710*/  FFMA R23, R16, R7.reuse, R11.reuse ;  /* 0x0000000710177223 */ /* 0x184fe2000000000b */
[----:B------:R-:W-:Y:S01]  /*0720*/  LOP3.LUT R16, R17, 0x1fc, RZ, 0xc0, !PT ;  /* 0x000001fc11107812 */ /* 0x000fe200078ec0ff */
[----:B------:R-:W-:-:S03]  /*0730*/  FFMA R28, R28, R7, R11 ;  /* 0x000000071c1c7223 */ /* 0x000fc6000000000b */
[----:B------:R-:W-:-:S04]  /*0740*/  LOP3.LUT R7, R16, 0x200, RZ, 0xfc, !PT ;  /* 0x0000020010077812 */ /* 0x000fc800078efcff */
[----:B------:R-:W-:Y:S02]  /*0750*/  SHF.R.U32.HI R11, RZ, 0x6, R7 ;  /* 0x00000006ff0b7819 */ /* 0x000fe40000011607 */
[----:B------:R-:W-:-:S04]  /*0760*/  SHF.R.U32.HI R7, RZ, 0x4, R0 ;  /* 0x00000004ff077819 */ /* 0x000fc80000011600 */
[----:B------:R-:W-:-:S05]  /*0770*/  LOP3.LUT R7, R7, 0x4, RZ, 0xc0, !PT ;  /* 0x0000000407077812 */ /* 0x000fca00078ec0ff */
[----:B------:R-:W-:Y:S01]  /*0780*/  VIADD R7, R7, UR4 ;  /* 0x0000000407077c36 */ /* 0x000fe20008000000 */
[----:B------:R-:W-:Y:S01]  /*0790*/  LOP3.LUT R11, R11, 0xc, RZ, 0xc0, !PT ;  /* 0x0000000c0b0b7812 */ /* 0x000fe200078ec0ff */
[----:B------:R-:W-:Y:S02]  /*07a0*/  FFMA R26, R26, R5, R9 ;  /* 0x000000051a1a7223 */ /* 0x000fe40000000009 */
[----:B------:R-:W-:Y:S02]  /*07b0*/  IMAD R18, R16, 0x4, R7 ;  /* 0x0000000410127824 */ /* 0x000fe400078e0207 */
[----:B------:R-:W-:Y:S01]  /*07c0*/  FMUL R7, R12, R14 ;  /* 0x0000000e0c077220 */ /* 0x000fe20000400000 */
[----:B------:R-:W-:Y:S01]  /*07d0*/  FFMA R14, R15, R6, R10 ;  /* 0x000000060f0e7223 */ /* 0x000fe2000000000a */
[----:B------:R-:W-:Y:S01]  /*07e0*/  FFMA R27, R27, R4, R8 ;  /* 0x000000041b1b7223 */ /* 0x000fe20000000008 */
[----:B------:R-:W-:Y:S01]  /*07f0*/  FMUL R12, R25, R13 ;  /* 0x0000000d190c7220 */ /* 0x000fe20000400000 */
[----:B------:R-:W-:-:S02]  /*0800*/  VIADD R11, R11, UR4 ;  /* 0x000000040b0b7c36 */ /* 0x000fc40008000000 */
[----:B------:R-:W-:Y:S01]  /*0810*/  FFMA R6, R7, R6, R10 ;  /* 0x0000000607067223 */ /* 0x000fe2000000000a */
[----:B------:R-:W-:Y:S01]  /*0820*/  FFMA R29, R29, R4, R8 ;  /* 0x000000041d1d7223 */ /* 0x000fe20000000008 */
[----:B------:R-:W-:Y:S01]  /*0830*/  FFMA R12, R12, R5, R9 ;  /* 0x000000050c0c7223 */ /* 0x000fe20000000009 */
[----:B------:R-:W-:Y:S02]  /*0840*/  FSETP.GEU.AND P3, PT, R27, RZ, PT ;  /* 0x000000ff1b00720b */ /* 0x000fe40003f6e000 */
[----:B------:R-:W-:Y:S02]  /*0850*/  FSETP.GEU.AND P6, PT, R26, RZ, PT ;  /* 0x000000ff1a00720b */ /* 0x000fe40003fce000 */
[----:B------:R-:W-:Y:S01]  /*0860*/  FSETP.GEU.AND P5, PT, R14, RZ, PT ;  /* 0x000000ff0e00720b */ /* 0x000fe20003fae000 */
[----:B------:R-:W-:Y:S01]  /*0870*/  IMAD R16, R16, 0x4, R11 ;  /* 0x0000000410107824 */ /* 0x000fe200078e020b */
[----:B------:R-:W-:Y:S01]  /*0880*/  LEA R11, R3, UR4, 0x2 ;  /* 0x00000004030b7c11 */ /* 0x000fe2000f8e10ff */
[----:B------:R-:W-:Y:S01]  /*0890*/  ULDC.64 UR4, c[0x0][0x240] ;  /* 0x0000900000047ab9 */ /* 0x000fe20000000a00 */
[----:B------:R-:W-:-:S02]  /*08a0*/  FSEL R0, R27, RZ, P3 ;  /* 0x000000ff1b007208 */ /* 0x000fc40001800000 */
[----:B------:R-:W-:Y:S02]  /*08b0*/  FSEL R3, R26, RZ, P6 ;  /* 0x000000ff1a037208 */ /* 0x000fe40003000000 */
[----:B------:R-:W-:Y:S02]  /*08c0*/  FSEL R14, R14, RZ, P5 ;  /* 0x000000ff0e0e7208 */ /* 0x000fe40002800000 */
[----:B------:R-:W-:Y:S02]  /*08d0*/  FSETP.GEU.AND P0, PT, R23, RZ, PT ;  /* 0x000000ff1700720b */ /* 0x000fe40003f0e000 */
[----:B------:R-:W-:Y:S02]  /*08e0*/  FSETP.GEU.AND P4, PT, R29, RZ, PT ;  /* 0x000000ff1d00720b */ /* 0x000fe40003f8e000 */
[----:B------:R-:W-:Y:S02]  /*08f0*/  FSETP.GEU.AND P3, PT, R12, RZ, PT ;  /* 0x000000ff0c00720b */ /* 0x000fe40003f6e000 */
[----:B------:R-:W-:-:S02]  /*0900*/  FSETP.GEU.AND P6, PT, R6, RZ, PT ;  /* 0x000000ff0600720b */ /* 0x000fc40003fce000 */
[----:B------:R-:W-:Y:S02]  /*0910*/  FSETP.GEU.AND P5, PT, R28, RZ, PT ;  /* 0x000000ff1c00720b */ /* 0x000fe40003fae000 */
[----:B------:R-:W-:Y:S02]  /*0920*/  FSEL R23, R23, RZ, P0 ;  /* 0x000000ff17177208 */ /* 0x000fe40000000000 */
[----:B------:R-:W-:Y:S02]  /*0930*/  FSEL R15, R29, RZ, P4 ;  /* 0x000000ff1d0f7208 */ /* 0x000fe40002000000 */
[----:B------:R-:W-:Y:S02]  /*0940*/  FSEL R12, R12, RZ, P3 ;  /* 0x000000ff0c0c7208 */ /* 0x000fe40001800000 */
[----:B------:R-:W-:Y:S02]  /*0950*/  FSEL R13, R6, RZ, P6 ;  /* 0x000000ff060d7208 */ /* 0x000fe40003000000 */
[----:B------:R-:W-:Y:S01]  /*0960*/  FSEL R28, R28, RZ, P5 ;  /* 0x000000ff1c1c7208 */ /* 0x000fe20002800000 */
[----:B------:R-:W-:Y:S04]  /*0970*/  STS [R11], R0 ;  /* 0x000000000b007388 */ /* 0x000fe80000000800 */
[----:B------:R0:W-:Y:S04]  /*0980*/  STS [R11+0x404], R3 ;  /* 0x000404030b007388 */ /* 0x0001e80000000800 */
[----:B------:R1:W-:Y:S04]  /*0990*/  STS [R11+0x808], R14 ;  /* 0x0008080e0b007388 */ /* 0x0003e80000000800 */
[----:B------:R-:W-:Y:S04]  /*09a0*/  STS [R11+0xc0c], R23 ;  /* 0x000c0c170b007388 */ /* 0x000fe80000000800 */
[----:B------:R2:W-:Y:S04]  /*09b0*/  STS [R11+0x200], R15 ;  /* 0x0002000f0b007388 */ /* 0x0005e80000000800 */
[----:B------:R3:W-:Y:S04]  /*09c0*/  STS [R11+0x604], R12 ;  /* 0x0006040c0b007388 */ /* 0x0007e80000000800 */
[----:B------:R-:W-:Y:S04]  /*09d0*/  STS [R11+0xa08], R13 ;  /* 0x000a080d0b007388 */ /* 0x000fe80000000800 */
[----:B------:R-:W-:Y:S01]  /*09e0*/  STS [R11+0xe0c], R28 ;  /* 0x000e0c1c0b007388 */ /* 0x000fe20000000800 */
[----:B------:R-:W-:Y:S01]  /*09f0*/  BAR.SYNC.DEFER_BLOCKING 0x0 ;  /* 0x0000000000007b1d */ /* 0x000fe20000010000 */
[----:B------:R-:W-:-:S02]  /*0a00*/  LOP3.LUT R17, R17, 0xfc, RZ, 0xc0, !PT ;  /* 0x000000fc11117812 */ /* 0x000fc400078ec0ff */
[----:B------:R-:W-:Y:S02]  /*0a10*/  FSETP.GTU.AND P0, PT, R3, RZ, PT ;  /* 0x000000ff0300720b */ /* 0x000fe40003f0c000 */
[----:B------:R-:W-:-:S03]  /*0a20*/  PRMT R17, R17, 0x6540, R2 ;  /* 0x0000654011117816 */ /* 0x000fc60000000002 */
[----:B0-----:R-:W0:Y:S01]  /*0a30*/  LDC.64 R2, c[0x0][0x238] ;  /* 0x00008e00ff027b82 */ /* 0x001e220000000a00 */
[----:B------:R-:W-:Y:S01]  /*0a40*/  FSETP.GTU.AND P5, PT, R23, RZ, PT ;  /* 0x000000ff1700720b */ /* 0x000fe20003fac000 */
[----:B------:R-:W-:Y:S04]  /*0a50*/  LDS R4, [R18] ;  /* 0x0000000012047984 */ /* 0x000fe80000000800 */
[----:B------:R-:W-:Y:S04]  /*0a60*/  LDS R5, [R18+0x4] ;  /* 0x0000040012057984 */ /* 0x000fe80000000800 */
[----:B------:R-:W-:Y:S04]  /*0a70*/  LDS R6, [R18+0x8] ;  /* 0x0000080012067984 */ /* 0x000fe80000000800 */
[----:B------:R-:W4:Y:S04]  /*0a80*/  LDS R7, [R18+0xc] ;  /* 0x00000c0012077984 */ /* 0x000f280000000800 */
[----:B------:R-:W-:Y:S04]  /*0a90*/  LDS R8, [R16+0x800] ;  /* 0x0008000010087984 */ /* 0x000fe80000000800 */
[----:B------:R-:W-:Y:S04]  /*0aa0*/  LDS R9, [R16+0x804] ;  /* 0x0008040010097984 */ /* 0x000fe80000000800 */
[----:B------:R-:W-:Y:S04]  /*0ab0*/  LDS R10, [R16+0x808] ;  /* 0x00080800100a7984 */ /* 0x000fe80000000800 */
[----:B------:R5:W0:Y:S01]  /*0ac0*/  LDS R11, [R16+0x80c] ;  /* 0x00080c00100b7984 */ /* 0x000a220000000800 */
[----:B------:R-:W-:-:S02]  /*0ad0*/  FSETP.GTU.AND P3, PT, R14, RZ, PT ;  /* 0x000000ff0e00720b */ /* 0x000fc40003f6c000 */
[----:B------:R-:W-:Y:S02]  /*0ae0*/  FSETP.GTU.AND P4, PT, R15, RZ, PT ;  /* 0x000000ff0f00720b */ /* 0x000fe40003f8c000 */
[----:B-1----:R-:W-:Y:S02]  /*0af0*/  SEL R14, RZ, 0x1, P5 ;  /* 0x00000001ff0e7807 */ /* 0x002fe40002800000 */
[----:B------:R-:W-:Y:S02]  /*0b00*/  FSETP.GTU.AND P5, PT, R12, RZ, PT ;  /* 0x000000ff0c00720b */ /* 0x000fe40003fac000 */
[----:B--2---:R-:W-:Y:S02]  /*0b10*/  SEL R15, RZ, 0x1, P3 ;  /* 0x00000001ff0f7807 */ /* 0x004fe40001800000 */
[----:B------:R-:W-:Y:S02]  /*0b20*/  FSETP.GTU.AND P6, PT, R0, RZ, PT ;  /* 0x000000ff0000720b */ /* 0x000fe40003fcc000 */
[----:B------:R-:W-:-:S02]  /*0b30*/  FSETP.GTU.AND P3, PT, R28, RZ, PT ;  /* 0x000000ff1c00720b */ /* 0x000fc40003f6c000 */
[----:B---3--:R-:W-:Y:S02]  /*0b40*/  SEL R12, RZ, 0x1, P0 ;  /* 0x00000001ff0c7807 */ /* 0x008fe40000000000 */
[----:B------:R-:W-:Y:S02]  /*0b50*/  ISETP.GE.AND P0, PT, R17, 0x100, PT ;  /* 0x000001001100780c */ /* 0x000fe40003f06270 */
[C---:B------:R-:W-:Y:S02]  /*0b60*/  LOP3.LUT R0, R22.reuse, 0x2, RZ, 0xfc, !PT ;  /* 0x0000000216007812 */ /* 0x040fe400078efcff */
[----:B------:R-:W-:Y:S02]  /*0b70*/  SEL R19, RZ, 0x1, P6 ;  /* 0x00000001ff137807 */ /* 0x000fe40003000000 */
[----:B-----5:R-:W-:Y:S02]  /*0b80*/  SEL R16, RZ, 0x1, P3 ;  /* 0x00000001ff107807 */ /* 0x020fe40001800000 */
[----:B------:R-:W-:-:S02]  /*0b90*/  ISETP.LT.AND P3, PT, R22, 0x200, !P0 ;  /* 0x000002001600780c */ /* 0x000fc40004761270 */
[----:B------:R-:W-:Y:S02]  /*0ba0*/  ISETP.LT.AND P0, PT, R0, 0x200, !P0 ;  /* 0x000002000000780c */ /* 0x000fe40004701270 */
[----:B------:R-:W-:Y:S01]  /*0bb0*/  FSETP.GTU.AND P6, PT, R13, RZ, PT ;  /* 0x000000ff0d00720b */ /* 0x000fe20003fcc000 */
[--C-:B------:R-:W-:Y:S01]  /*0bc0*/  IMAD R13, R22, 0x100, R17.reuse ;  /* 0x00000100160d7824 */ /* 0x100fe200078e0211 */
[----:B------:R-:W-:Y:S02]  /*0bd0*/  PRMT R14, R15, 0x3340, R14 ;  /* 0x000033400f0e7816 */ /* 0x000fe4000000000e */
[----:B------:R-:W-:Y:S01]  /*0be0*/  PRMT R19, R19, 0x3340, R12 ;  /* 0x0000334013137816 */ /* 0x000fe2000000000c */
[----:B------:R-:W-:Y:S01]  /*0bf0*/  IMAD R17, R0, 0x100, R17 ;  /* 0x0000010000117824 */ /* 0x000fe200078e0211 */
[----:B------:R-:W-:Y:S02]  /*0c00*/  SEL R25, RZ, 0x1, P4 ;  /* 0x00000001ff197807 */ /* 0x000fe40002000000 */
[----:B------:R-:W-:-:S02]  /*0c10*/  SEL R23, RZ, 0x1, P6 ;  /* 0x00000001ff177807 */ /* 0x000fc40003000000 */
[----:B------:R-:W-:Y:S02]  /*0c20*/  IADD3 R12, P4, R20, UR4, RZ ;  /* 0x00000004140c7c10 */ /* 0x000fe4000ff9e0ff */
[----:B------:R-:W-:Y:S01]  /*0c30*/  PRMT R19, R19, 0x5410, R14 ;  /* 0x0000541013137816 */ /* 0x000fe2000000000e */
[----:B0-----:R-:W-:Y:S01]  /*0c40*/  IMAD.WIDE R14, R13, 0x4, R2 ;  /* 0x000000040d0e7825 */ /* 0x001fe200078e0202 */
[----:B------:R-:W-:Y:S02]  /*0c50*/  SEL R0, RZ, 0x1, P5 ;  /* 0x00000001ff007807 */ /* 0x000fe40002800000 */
[----:B------:R-:W-:Y:S01]  /*0c60*/  PRMT R23, R23, 0x3340, R16 ;  /* 0x0000334017177816 */ /* 0x000fe20000000010 */
[----:B------:R-:W-:Y:S01]  /*0c70*/  IMAD.WIDE R2, R17, 0x4, R2 ;  /* 0x0000000411027825 */ /* 0x000fe200078e0202 */
[----:B------:R-:W-:Y:S02]  /*0c80*/  LEA.HI.X.SX32 R13, R20, UR5, 0x1, P4 ;  /* 0x00000005140d7c11 */ /* 0x000fe4000a0f0eff */
[----:B------:R-:W-:Y:S01]  /*0c90*/  IADD3 R16, P5, R21, UR4, RZ ;  /* 0x0000000415107c10 */ /* 0x000fe2000ffbe0ff */
[----:B----4-:R0:W-:Y:S01]  /*0ca0*/  @P3 STG.E.128 desc[UR6][R14.64], R4 ;  /* 0x000000040e003986 */ /* 0x0101e2000c101d06 */
[----:B------:R-:W-:-:S02]  /*0cb0*/  PRMT R0, R25, 0x3340, R0 ;  /* 0x0000334019007816 */ /* 0x000fc40000000000 */
[----:B------:R-:W-:Y:S01]  /*0cc0*/  LEA.HI.X.SX32 R17, R21, UR5, 0x1, P5 ;  /* 0x0000000515117c11 */ /* 0x000fe2000a8f0eff */
[----:B------:R0:W-:Y:S01]  /*0cd0*/  @P0 STG.E.128 desc[UR6][R2.64], R8 ;  /* 0x0000000802000986 */ /* 0x0001e2000c101d06 */
[----:B------:R-:W-:-:S03]  /*0ce0*/  PRMT R23, R0, 0x5410, R23 ;  /* 0x0000541000177816 */ /* 0x000fc60000000017 */
[----:B------:R0:W-:Y:S02]  /*0cf0*/  @P2 STG.E desc[UR6][R12.64], R19 ;  /* 0x000000130c002986 */ /* 0x0001e4000c101906 */
[----:B0-----:R-:W-:Y:S05]  /*0d00*/  @!P1 EXIT ;  /* 0x000000000000994d */ /* 0x001fea0003800000 */
[----:B------:R-:W-:Y:S01]  /*0d10*/  STG.E desc[UR6][R16.64], R23 ;  /* 0x0000001710007986 */ /* 0x000fe2000c101906 */
[----:B------:R-:W-:Y:S05]  /*0d20*/  EXIT ;  /* 0x000000000000794d */ /* 0x000fea0003800000 */
.L_x_0:
[----:B------:R-:W-:-:S00]  /*0d30*/  BRA `(.L_x_0) ;  /* 0xfffffffc00fc7947 */ /* 0x000fc0000383ffff */
[----:B------:R-:W-:-:S00]  /*0d40*/  NOP ;  /* 0x0000000000007918 */ /* 0x000fc00000000000 */
        /* <DEDUP_REMOVED lines=11> */
.L_x_1:


//--------------------- .nv.global.init           --------------------------
	.section	.nv.global.init,"aw",@progbits
.nv.global.init:
	.type		_$_str,@object
	.size		_$_str,(_$_str_$_2 - _$_str)
_$_str:
        /*0000*/ 	.byte	0x5f, 0x5f, 0x43, 0x55, 0x44, 0x41, 0x5f, 0x46, 0x54, 0x5a, 0x00
	.type		_$_str_$_2,@object
	.size		_$_str_$_2,(.L_1 - _$_str_$_2)
_$_str_$_2:
        /*000b*/ 	.byte	0x5f, 0x5f, 0x43, 0x55, 0x44, 0x41, 0x5f, 0x50, 0x52, 0x45, 0x43, 0x5f, 0x53, 0x51, 0x52, 0x54
        /*001b*/ 	.byte	0x00
.L_1:


//--------------------- .nv.shared.triton_poi_fused__native_batch_norm_legit_no_training_relu_threshold_backward_12 --------------------------
	.section	.nv.shared.triton_poi_fused__native_batch_norm_legit_no_training_relu_threshold_backward_12,"aw",@nobits
	.sectionflags	@""
	.align	16
	.zero		1024


//--------------------- .nv.constant0.triton_poi_fused__native_batch_norm_legit_no_training_relu_threshold_backward_12 --------------------------
	.section	.nv.constant0.triton_poi_fused__native_batch_norm_legit_no_training_relu_threshold_backward_12,"a",@progbits
	.sectionflags	@""
	.align	4
.nv.constant0.triton_poi_fused__native_batch_norm_legit_no_training_relu_threshold_backward_12:
	.zero		592
